//
// Generated by NVIDIA NVVM Compiler
//
// Compiler Build ID: CL-36424714
// Cuda compilation tools, release 13.0, V13.0.88
// Based on NVVM 20.0.0
//

.version 9.0
.target sm_100
.address_size 64

	// .globl	_Z16calculate_forcesP6float4S0_
.global .align 16 .b8 globalX[1600];
.global .align 16 .b8 globalV[1600];
.global .align 16 .b8 globalA[1600];

.visible .entry _Z16calculate_forcesP6float4S0_(
	.param .u64 .ptr .align 1 _Z16calculate_forcesP6float4S0__param_0,
	.param .u64 .ptr .align 1 _Z16calculate_forcesP6float4S0__param_1
)
{
	.reg .pred 	%p<7>;
	.reg .b32 	%r<15>;
	.reg .b32 	%f<57>;
	.reg .b64 	%rd<5>;

	ld.param.u64 	%rd1, [_Z16calculate_forcesP6float4S0__param_1];
	mov.u32 	%r1, %ntid.x;
	mov.f32 	%f30, 0f7FC00000;
	mul.f32 	%f1, %f30, 0f7FC00000;
	and.b32  	%r2, %r1, 3;
	and.b32  	%r9, %r1, -4;
	neg.s32 	%r3, %r9;
	mov.f32 	%f56, 0f00000000;
	mov.b32 	%r13, 0;
	mov.f32 	%f54, %f56;
	mov.f32 	%f55, %f56;
$L__BB0_1:
	setp.lt.u32 	%p1, %r1, 4;
	bar.sync 	0;
	@%p1 bra 	$L__BB0_4;
	mov.u32 	%r14, %r3;
$L__BB0_3:
	add.f32 	%f32, %f1, %f54;
	add.f32 	%f33, %f1, %f55;
	add.f32 	%f34, %f1, %f56;
	add.f32 	%f35, %f1, %f32;
	add.f32 	%f36, %f1, %f33;
	add.f32 	%f37, %f1, %f34;
	add.f32 	%f38, %f1, %f35;
	add.f32 	%f39, %f1, %f36;
	add.f32 	%f40, %f1, %f37;
	add.f32 	%f54, %f1, %f38;
	add.f32 	%f55, %f1, %f39;
	add.f32 	%f56, %f1, %f40;
	add.s32 	%r14, %r14, 4;
	setp.ne.s32 	%p2, %r14, 0;
	@%p2 bra 	$L__BB0_3;
$L__BB0_4:
	setp.eq.s32 	%p3, %r2, 0;
	@%p3 bra 	$L__BB0_8;
	setp.eq.s32 	%p4, %r2, 1;
	add.f32 	%f54, %f1, %f54;
	add.f32 	%f55, %f1, %f55;
	add.f32 	%f56, %f1, %f56;
	@%p4 bra 	$L__BB0_8;
	setp.eq.s32 	%p5, %r2, 2;
	add.f32 	%f54, %f1, %f54;
	add.f32 	%f55, %f1, %f55;
	add.f32 	%f56, %f1, %f56;
	@%p5 bra 	$L__BB0_8;
	add.f32 	%f54, %f1, %f54;
	add.f32 	%f55, %f1, %f55;
	add.f32 	%f56, %f1, %f56;
$L__BB0_8:
	bar.sync 	0;
	add.s32 	%r13, %r13, %r1;
	setp.lt.u32 	%p6, %r13, 100;
	@%p6 bra 	$L__BB0_1;
	mov.u32 	%r10, %tid.x;
	mov.u32 	%r11, %ctaid.x;
	mad.lo.s32 	%r12, %r11, %r1, %r10;
	cvta.to.global.u64 	%rd2, %rd1;
	mul.wide.s32 	%rd3, %r12, 16;
	add.s64 	%rd4, %rd2, %rd3;
	mov.f32 	%f41, 0f00000000;
	st.global.v4.f32 	[%rd4], {%f54, %f55, %f56, %f41};
	ret;

}


// ===== COMPILED SASS (sm_100) =====

	.target	sm_100

	.elftype	@"ET_EXEC"


//--------------------- .note.nv.tkinfo           --------------------------
	.section	.note.nv.tkinfo,"",@"SHT_NOTE"
	.sectionflags	@"SHF_NOTE_NV_TKINFO"
	.tkinfo
        /*0018*/ 	.word	0x00000002
        /*0030*/ 	.string	""
        /*0030*/ 	.string	"ptxas"
        /*0030*/ 	.string	"Cuda compilation tools, release 13.0, V13.0.88"
        /*0030*/ 	.string	"Build cuda_13.0.r13.0/compiler.36424714_0"
        /*0030*/ 	.string	"-arch sm_100 -m 64 "



//--------------------- .note.nv.cuinfo           --------------------------
	.section	.note.nv.cuinfo,"",@"SHT_NOTE"
	.sectionflags	@"SHF_NOTE_NV_CUINFO"
        /*0018*/ 	.short	0x0002
        /*001a*/ 	.short	0x0064
        /*001c*/ 	.short	0x0082
	.zero		2


//--------------------- .nv.info                  --------------------------
	.section	.nv.info,"",@"SHT_CUDA_INFO"
	.align	4


	//----- nvinfo : EIATTR_REGCOUNT
	.align		4
        /*0000*/ 	.byte	0x04, 0x2f
        /*0002*/ 	.short	(.L_4 - .L_3)
	.align		4
.L_3:
        /*0004*/ 	.word	index@(_Z16calculate_forcesP6float4S0_)
        /*0008*/ 	.word	0x0000000e


	//----- nvinfo : EIATTR_FRAME_SIZE
	.align		4
.L_4:
        /*000c*/ 	.byte	0x04, 0x11
        /*000e*/ 	.short	(.L_6 - .L_5)
	.align		4
.L_5:
        /*0010*/ 	.word	index@(_Z16calculate_forcesP6float4S0_)
        /*0014*/ 	.word	0x00000000


	//----- nvinfo : EIATTR_MIN_STACK_SIZE
	.align		4
.L_6:
        /*0018*/ 	.byte	0x04, 0x12
        /*001a*/ 	.short	(.L_8 - .L_7)
	.align		4
.L_7:
        /*001c*/ 	.word	index@(_Z16calculate_forcesP6float4S0_)
        /*0020*/ 	.word	0x00000000
.L_8:


//--------------------- .nv.compat                --------------------------
	.section	.nv.compat,"",@"SHT_CUDA_COMPAT_INFO"
	.align	4
        /*0000*/ 	.byte	0x02, 0x09, 0x00, 0x00, 0x02, 0x02, 0x01, 0x00, 0x02, 0x05, 0x05, 0x00, 0x03, 0x07, 0x01, 0x01
        /*0010*/ 	.byte	0x02, 0x03, 0x00, 0x00, 0x02, 0x06, 0x01, 0x00, 0x04, 0x0b, 0x08, 0x00, 0x09, 0x00, 0x00, 0x00
        /*0020*/ 	.byte	0x00, 0x00, 0x00, 0x00


//--------------------- .nv.info._Z16calculate_forcesP6float4S0_ --------------------------
	.section	.nv.info._Z16calculate_forcesP6float4S0_,"",@"SHT_CUDA_INFO"
	.sectionflags	@""
	.align	4


	//----- nvinfo : EIATTR_CUDA_API_VERSION
	.align		4
        /*0000*/ 	.byte	0x04, 0x37
        /*0002*/ 	.short	(.L_10 - .L_9)
.L_9:
        /*0004*/ 	.word	0x00000082


	//----- nvinfo : EIATTR_KPARAM_INFO
	.align		4
.L_10:
        /*0008*/ 	.byte	0x04, 0x17
        /*000a*/ 	.short	(.L_12 - .L_11)
.L_11:
        /*000c*/ 	.word	0x00000000
        /*0010*/ 	.short	0x0001
        /*0012*/ 	.short	0x0008
        /*0014*/ 	.byte	0x00, 0xf5, 0x21, 0x00


	//----- nvinfo : EIATTR_KPARAM_INFO
	.align		4
.L_12:
        /*0018*/ 	.byte	0x04, 0x17
        /*001a*/ 	.short	(.L_14 - .L_13)
.L_13:
        /*001c*/ 	.word	0x00000000
        /*0020*/ 	.short	0x0000
        /*0022*/ 	.short	0x0000
        /*0024*/ 	.byte	0x00, 0xf5, 0x21, 0x00


	//----- nvinfo : EIATTR_SPARSE_MMA_MASK
	.align		4
.L_14:
        /*0028*/ 	.byte	0x03, 0x50
        /*002a*/ 	.short	0x0000


	//----- nvinfo : EIATTR_MAXREG_COUNT
	.align		4
        /*002c*/ 	.byte	0x03, 0x1b
        /*002e*/ 	.short	0x00ff


	//----- nvinfo : EIATTR_NUM_BARRIERS
	.align		4
        /*0030*/ 	.byte	0x02, 0x4c
        /*0032*/ 	.byte	0x01
	.zero		1


	//----- nvinfo : EIATTR_MERCURY_ISA_VERSION
	.align		4
        /*0034*/ 	.byte	0x03, 0x5f
        /*0036*/ 	.short	0x0101


	//----- nvinfo : EIATTR_VRC_CTA_INIT_COUNT
	.align		4
        /*0038*/ 	.byte	0x02, 0x4a
	.zero		1
	.zero		1


	//----- nvinfo : EIATTR_EXIT_INSTR_OFFSETS
	.align		4
        /*003c*/ 	.byte	0x04, 0x1c
        /*003e*/ 	.short	(.L_16 - .L_15)


	//   ....[0]....
.L_15:
        /*0040*/ 	.word	0x00000930


	//----- nvinfo : EIATTR_CBANK_PARAM_SIZE
	.align		4
.L_16:
        /*0044*/ 	.byte	0x03, 0x19
        /*0046*/ 	.short	0x0010


	//----- nvinfo : EIATTR_PARAM_CBANK
	.align		4
        /*0048*/ 	.byte	0x04, 0x0a
        /*004a*/ 	.short	(.L_18 - .L_17)
	.align		4
.L_17:
        /*004c*/ 	.word	index@(.nv.constant0._Z16calculate_forcesP6float4S0_)
        /*0050*/ 	.short	0x0380
        /*0052*/ 	.short	0x0010


	//----- nvinfo : EIATTR_SW_WAR
	.align		4
.L_18:
        /*0054*/ 	.byte	0x04, 0x36
        /*0056*/ 	.short	(.L_20 - .L_19)
.L_19:
        /*0058*/ 	.word	0x00000008
.L_20:


//--------------------- .nv.callgraph             --------------------------
	.section	.nv.callgraph,"",@"SHT_CUDA_CALLGRAPH"
	.align	4
	.sectionentsize	8
	.align		4
        /*0000*/ 	.word	0x00000000
	.align		4
        /*0004*/ 	.word	0xffffffff
	.align		4
        /*0008*/ 	.word	0x00000000
	.align		4
        /*000c*/ 	.word	0xfffffffe
	.align		4
        /*0010*/ 	.word	0x00000000
	.align		4
        /*0014*/ 	.word	0xfffffffd
	.align		4
        /*0018*/ 	.word	0x00000000
	.align		4
        /*001c*/ 	.word	0xfffffffc


//--------------------- .nv.constant4             --------------------------
	.section	.nv.constant4,"a",@progbits
	.align	8
	.align		8
.nv.constant4:
        /*0000*/ 	.dword	globalX
	.align		8
        /*0008*/ 	.dword	globalV
	.align		8
        /*0010*/ 	.dword	globalA


//--------------------- .text._Z16calculate_forcesP6float4S0_ --------------------------
	.section	.text._Z16calculate_forcesP6float4S0_,"ax",@progbits
	.align	128
        .global         _Z16calculate_forcesP6float4S0_
        .type           _Z16calculate_forcesP6float4S0_,@function
        .size           _Z16calculate_forcesP6float4S0_,(.L_x_9 - _Z16calculate_forcesP6float4S0_)
        .other          _Z16calculate_forcesP6float4S0_,@"STO_CUDA_ENTRY STV_DEFAULT"
_Z16calculate_forcesP6float4S0_:
.text._Z16calculate_forcesP6float4S0_:
[----:B------:R-:W-:Y:S08]  /*0000*/  LDC R1, c[0x0][0x37c] ;  /* 0x0000df00ff017b82 */ /* 0x000ff00000000800 */
[----:B------:R-:W0:Y:S01]  /*0010*/  LDC R0, c[0x0][0x360] ;  /* 0x0000d800ff007b82 */ /* 0x000e220000000800 */
[----:B------:R-:W-:Y:S01]  /*0020*/  HFMA2 R3, -RZ, RZ, 0, 0 ;  /* 0x00000000ff037431 */ /* 0x000fe200000001ff */
[----:B------:R-:W-:-:S02]  /*0030*/  MOV R6, RZ ;  /* 0x000000ff00067202 */ /* 0x000fc40000000f00 */
[----:B------:R-:W-:Y:S01]  /*0040*/  CS2R R4, SRZ ;  /* 0x0000000000047805 */ /* 0x000fe2000001ff00 */
[----:B------:R-:W1:Y:S01]  /*0050*/  LDCU.64 UR4, c[0x0][0x358] ;  /* 0x00006b00ff0477ac */ /* 0x000e620008000a00 */
[C---:B0-----:R-:W-:Y:S02]  /*0060*/  LOP3.LUT R10, R0.reuse, 0xfffffffc, RZ, 0xc0, !PT ;  /* 0xfffffffc000a7812 */ /* 0x041fe400078ec0ff */
[----:B------:R-:W-:Y:S02]  /*0070*/  LOP3.LUT R11, R0, 0x3, RZ, 0xc0, !PT ;  /* 0x00000003000b7812 */ /* 0x000fe400078ec0ff */
[----:B-1----:R-:W-:-:S07]  /*0080*/  IADD3 R7, PT, PT, -R10, RZ, RZ ;  /* 0x000000ff0a077210 */ /* 0x002fce0007ffe1ff */
.L_x_7:
[----:B------:R-:W-:Y:S01]  /*0090*/  BAR.SYNC.DEFER_BLOCKING 0x0 ;  /* 0x0000000000007b1d */ /* 0x000fe20000010000 */
[C---:B------:R-:W-:Y:S02]  /*00a0*/  ISETP.GE.U32.AND P0, PT, R0.reuse, 0x4, PT ;  /* 0x000000040000780c */ /* 0x040fe40003f06070 */
[----:B------:R-:W-:-:S04]  /*00b0*/  IADD3 R3, PT, PT, R0, R3, RZ ;  /* 0x0000000300037210 */ /* 0x000fc80007ffe0ff */
[----:B------:R-:W-:-:S07]  /*00c0*/  ISETP.GE.U32.AND P1, PT, R3, 0x64, PT ;  /* 0x000000640300780c */ /* 0x000fce0003f26070 */
[----:B------:R-:W-:Y:S06]  /*00d0*/  @!P0 BRA `(.L_x_0) ;  /* 0x0000000400b48947 */ /* 0x000fec0003800000 */
[----:B------:R-:W-:-:S04]  /*00e0*/  IADD3 R2, PT, PT, -R10, RZ, RZ ;  /* 0x000000ff0a027210 */ /* 0x000fc80007ffe1ff */
[----:B------:R-:W-:Y:S02]  /*00f0*/  ISETP.GE.AND P0, PT, R2, RZ, PT ;  /* 0x000000ff0200720c */ /* 0x000fe40003f06270 */
[----:B------:R-:W-:-:S11]  /*0100*/  MOV R2, R7 ;  /* 0x0000000700027202 */ /* 0x000fd60000000f00 */
[----:B------:R-:W-:Y:S05]  /*0110*/  @P0 BRA `(.L_x_1) ;  /* 0x0000000400640947 */ /* 0x000fea0003800000 */
[----:B------:R-:W-:Y:S02]  /*0120*/  IADD3 R8, PT, PT, -R2, RZ, RZ ;  /* 0x000000ff02087210 */ /* 0x000fe40007ffe1ff */
[----:B------:R-:W-:Y:S02]  /*0130*/  PLOP3.LUT P0, PT, PT, PT, PT, 0x80, 0x8 ;  /* 0x000000000008781c */ /* 0x000fe40003f0f070 */
[----:B------:R-:W-:-:S13]  /*0140*/  ISETP.GT.AND P2, PT, R8, 0xc, PT ;  /* 0x0000000c0800780c */ /* 0x000fda0003f44270 */
[----:B------:R-:W-:Y:S05]  /*0150*/  @!P2 BRA `(.L_x_2) ;  /* 0x0000000000d4a947 */ /* 0x000fea0003800000 */
[----:B------:R-:W-:-:S13]  /*0160*/  PLOP3.LUT P0, PT, PT, PT, PT, 0x8, 0x80 ;  /* 0x000000000080781c */ /* 0x000fda0003f0e170 */
.L_x_3:
[----:B------:R-:W-:Y:S02]  /*0170*/  MOV R9, 0x7fc00000 ;  /* 0x7fc0000000097802 */ /* 0x000fe40000000f00 */
[----:B------:R-:W-:-:S03]  /*0180*/  IADD3 R2, PT, PT, R2, 0x10, RZ ;  /* 0x0000001002027810 */ /* 0x000fc60007ffe0ff */
[C---:B------:R-:W-:Y:S01]  /*0190*/  FFMA R4, R9.reuse, +QNAN , R4 ;  /* 0x7fc0000009047823 */ /* 0x040fe20000000004 */
[C---:B------:R-:W-:Y:S01]  /*01a0*/  FFMA R8, R9.reuse, +QNAN , R5 ;  /* 0x7fc0000009087823 */ /* 0x040fe20000000005 */
[C---:B------:R-:W-:Y:S01]  /*01b0*/  FFMA R6, R9.reuse, +QNAN , R6 ;  /* 0x7fc0000009067823 */ /* 0x040fe20000000006 */
[----:B------:R-:W-:Y:S01]  /*01c0*/  ISETP.GE.AND P2, PT, R2, -0xc, PT ;  /* 0xfffffff40200780c */ /* 0x000fe20003f46270 */
[C---:B------:R-:W-:Y:S01]  /*01d0*/  FFMA R4, R9.reuse, +QNAN , R4 ;  /* 0x7fc0000009047823 */ /* 0x040fe20000000004 */
[C---:B------:R-:W-:Y:S01]  /*01e0*/  FFMA R8, R9.reuse, +QNAN , R8 ;  /* 0x7fc0000009087823 */ /* 0x040fe20000000008 */
[C---:B------:R-:W-:Y:S02]  /*01f0*/  FFMA R6, R9.reuse, +QNAN , R6 ;  /* 0x7fc0000009067823 */ /* 0x040fe40000000006 */
[C---:B------:R-:W-:Y:S01]  /*0200*/  FFMA R4, R9.reuse, +QNAN , R4 ;  /* 0x7fc0000009047823 */ /* 0x040fe20000000004 */
[C---:B------:R-:W-:Y:S01]  /*0210*/  FFMA R8, R9.reuse, +QNAN , R8 ;  /* 0x7fc0000009087823 */ /* 0x040fe20000000008 */
[----:B------:R-:W-:-:S02]  /*0220*/  FFMA R6, R9, +QNAN , R6 ;  /* 0x7fc0000009067823 */ /* 0x000fc40000000006 */
[C---:B------:R-:W-:Y:S01]  /*0230*/  FFMA R4, R9.reuse, +QNAN , R4 ;  /* 0x7fc0000009047823 */ /* 0x040fe20000000004 */
[C---:B------:R-:W-:Y:S01]  /*0240*/  FFMA R8, R9.reuse, +QNAN , R8 ;  /* 0x7fc0000009087823 */ /* 0x040fe20000000008 */
[C---:B------:R-:W-:Y:S02]  /*0250*/  FFMA R6, R9.reuse, +QNAN , R6 ;  /* 0x7fc0000009067823 */ /* 0x040fe40000000006 */
        /* <DEDUP_REMOVED lines=35> */
[----:B------:R-:W-:Y:S01]  /*0490*/  FFMA R6, R9, +QNAN , R6 ;  /* 0x7fc0000009067823 */ /* 0x000fe20000000006 */
[----:B------:R-:W-:Y:S06]  /*04a0*/  @!P2 BRA `(.L_x_3) ;  /* 0xfffffffc0030a947 */ /* 0x000fec000383ffff */
.L_x_2:
[----:B------:R-:W-:-:S04]  /*04b0*/  IADD3 R8, PT, PT, -R2, RZ, RZ ;  /* 0x000000ff02087210 */ /* 0x000fc80007ffe1ff */
[----:B------:R-:W-:-:S13]  /*04c0*/  ISETP.GT.AND P2, PT, R8, 0x4, PT ;  /* 0x000000040800780c */ /* 0x000fda0003f44270 */
[----:B------:R-:W-:Y:S05]  /*04d0*/  @!P2 BRA `(.L_x_4) ;  /* 0x00000000006ca947 */ /* 0x000fea0003800000 */
[----:B------:R-:W-:Y:S02]  /*04e0*/  MOV R9, 0x7fc00000 ;  /* 0x7fc0000000097802 */ /* 0x000fe40000000f00 */
[----:B------:R-:W-:Y:S02]  /*04f0*/  PLOP3.LUT P0, PT, PT, PT, PT, 0x8, 0x80 ;  /* 0x000000000080781c */ /* 0x000fe40003f0e170 */
[----:B------:R-:W-:Y:S01]  /*0500*/  IADD3 R2, PT, PT, R2, 0x8, RZ ;  /* 0x0000000802027810 */ /* 0x000fe20007ffe0ff */
        /* <DEDUP_REMOVED lines=23> */
[----:B------:R-:W-:-:S07]  /*0680*/  FFMA R6, R9, +QNAN , R6 ;  /* 0x7fc0000009067823 */ /* 0x000fce0000000006 */
.L_x_4:
[----:B------:R-:W-:-:S13]  /*0690*/  ISETP.NE.OR P0, PT, R2, RZ, P0 ;  /* 0x000000ff0200720c */ /* 0x000fda0000705670 */
[----:B------:R-:W-:Y:S05]  /*06a0*/  @!P0 BRA `(.L_x_0) ;  /* 0x0000000000408947 */ /* 0x000fea0003800000 */
.L_x_1:
[----:B------:R-:W-:-:S07]  /*06b0*/  MOV R9, 0x7fc00000 ;  /* 0x7fc0000000097802 */ /* 0x000fce0000000f00 */
.L_x_5:
[----:B------:R-:W-:Y:S01]  /*06c0*/  IADD3 R2, PT, PT, R2, 0x4, RZ ;  /* 0x0000000402027810 */ /* 0x000fe20007ffe0ff */
[C---:B------:R-:W-:Y:S01]  /*06d0*/  FFMA R4, R9.reuse, +QNAN , R4 ;  /* 0x7fc0000009047823 */ /* 0x040fe20000000004 */
[C---:B------:R-:W-:Y:S01]  /*06e0*/  FFMA R8, R9.reuse, +QNAN , R5 ;  /* 0x7fc0000009087823 */ /* 0x040fe20000000005 */
[C---:B------:R-:W-:Y:S01]  /*06f0*/  FFMA R6, R9.reuse, +QNAN , R6 ;  /* 0x7fc0000009067823 */ /* 0x040fe20000000006 */
[----:B------:R-:W-:Y:S01]  /*0700*/  ISETP.NE.AND P0, PT, R2, RZ, PT ;  /* 0x000000ff0200720c */ /* 0x000fe20003f05270 */
        /* <DEDUP_REMOVED lines=8> */
[----:B------:R-:W-:Y:S02]  /*0790*/  FFMA R6, R9, +QNAN , R6 ;  /* 0x7fc0000009067823 */ /* 0x000fe40000000006 */
[----:B------:R-:W-:Y:S05]  /*07a0*/  @P0 BRA `(.L_x_5) ;  /* 0xfffffffc00c40947 */ /* 0x000fea000383ffff */
.L_x_0:
[----:B------:R-:W-:-:S13]  /*07b0*/  ISETP.NE.AND P0, PT, R11, RZ, PT ;  /* 0x000000ff0b00720c */ /* 0x000fda0003f05270 */
[----:B------:R-:W-:Y:S05]  /*07c0*/  @!P0 BRA `(.L_x_6) ;  /* 0x0000000000348947 */ /* 0x000fea0003800000 */
[----:B------:R-:W-:Y:S02]  /*07d0*/  ISETP.NE.AND P0, PT, R11, 0x1, PT ;  /* 0x000000010b00780c */ /* 0x000fe40003f05270 */
[----:B------:R-:W-:-:S05]  /*07e0*/  MOV R9, 0x7fc00000 ;  /* 0x7fc0000000097802 */ /* 0x000fca0000000f00 */
[C---:B------:R-:W-:Y:S01]  /*07f0*/  FFMA R4, R9.reuse, +QNAN , R4 ;  /* 0x7fc0000009047823 */ /* 0x040fe20000000004 */
[C---:B------:R-:W-:Y:S01]  /*0800*/  FFMA R5, R9.reuse, +QNAN , R5 ;  /* 0x7fc0000009057823 */ /* 0x040fe20000000005 */
[----:B------:R-:W-:-:S04]  /*0810*/  FFMA R6, R9, +QNAN , R6 ;  /* 0x7fc0000009067823 */ /* 0x000fc80000000006 */
[----:B------:R-:W-:Y:S05]  /*0820*/  @!P0 BRA `(.L_x_6) ;  /* 0x00000000001c8947 */ /* 0x000fea0003800000 */
[----:B------:R-:W-:Y:S01]  /*0830*/  ISETP.NE.AND P0, PT, R11, 0x2, PT ;  /* 0x000000020b00780c */ /* 0x000fe20003f05270 */
[C---:B------:R-:W-:Y:S01]  /*0840*/  FFMA R4, R9.reuse, +QNAN , R4 ;  /* 0x7fc0000009047823 */ /* 0x040fe20000000004 */
[C---:B------:R-:W-:Y:S01]  /*0850*/  FFMA R5, R9.reuse, +QNAN , R5 ;  /* 0x7fc0000009057823 */ /* 0x040fe20000000005 */
[----:B------:R-:W-:-:S10]  /*0860*/  FFMA R6, R9, +QNAN , R6 ;  /* 0x7fc0000009067823 */ /* 0x000fd40000000006 */
[C---:B------:R-:W-:Y:S01]  /*0870*/  @P0 FFMA R4, R9.reuse, +QNAN , R4 ;  /* 0x7fc0000009040823 */ /* 0x040fe20000000004 */
[C---:B------:R-:W-:Y:S01]  /*0880*/  @P0 FFMA R5, R9.reuse, +QNAN , R5 ;  /* 0x7fc0000009050823 */ /* 0x040fe20000000005 */
[----:B------:R-:W-:-:S07]  /*0890*/  @P0 FFMA R6, R9, +QNAN , R6 ;  /* 0x7fc0000009060823 */ /* 0x000fce0000000006 */
.L_x_6:
[----:B------:R-:W-:Y:S06]  /*08a0*/  BAR.SYNC.DEFER_BLOCKING 0x0 ;  /* 0x0000000000007b1d */ /* 0x000fec0000010000 */
[----:B------:R-:W-:Y:S05]  /*08b0*/  @!P1 BRA `(.L_x_7) ;  /* 0xfffffff400f49947 */ /* 0x000fea000383ffff */
[----:B------:R-:W0:Y:S01]  /*08c0*/  S2R R9, SR_TID.X ;  /* 0x0000000000097919 */ /* 0x000e220000002100 */
[----:B------:R-:W0:Y:S01]  /*08d0*/  S2UR UR6, SR_CTAID.X ;  /* 0x00000000000679c3 */ /* 0x000e220000002500 */
[----:B------:R-:W-:-:S07]  /*08e0*/  HFMA2 R7, -RZ, RZ, 0, 0 ;  /* 0x00000000ff077431 */ /* 0x000fce00000001ff */
[----:B------:R-:W1:Y:S01]  /*08f0*/  LDC.64 R2, c[0x0][0x388] ;  /* 0x0000e200ff027b82 */ /* 0x000e620000000a00 */
[----:B0-----:R-:W-:-:S04]  /*0900*/  IMAD R9, R0, UR6, R9 ;  /* 0x0000000600097c24 */ /* 0x001fc8000f8e0209 */
[----:B-1----:R-:W-:-:S05]  /*0910*/  IMAD.WIDE R2, R9, 0x10, R2 ;  /* 0x0000001009027825 */ /* 0x002fca00078e0202 */
[----:B------:R-:W-:Y:S01]  /*0920*/  STG.E.128 desc[UR4][R2.64], R4 ;  /* 0x0000000402007986 */ /* 0x000fe2000c101d04 */
[----:B------:R-:W-:Y:S05]  /*0930*/  EXIT ;  /* 0x000000000000794d */ /* 0x000fea0003800000 */
.L_x_8:
[----:B------:R-:W-:-:S00]  /*0940*/  BRA `(.L_x_8) ;  /* 0xfffffffc00fc7947 */ /* 0x000fc0000383ffff */
[----:B------:R-:W-:-:S00]  /*0950*/  NOP ;  /* 0x0000000000007918 */ /* 0x000fc00000000000 */
        /* <DEDUP_REMOVED lines=10> */
.L_x_9:


//--------------------- .nv.shared.reserved.0     --------------------------
	.section	.nv.shared.reserved.0,"aw",@nobits
	.weak		__nv_reservedSMEM_offset_0_alias
	.size		__nv_reservedSMEM_offset_0_alias, 0, 64
	.other		__nv_reservedSMEM_offset_0_alias,@"STO_CUDA_RESERVED_SHARED STV_DEFAULT"
__nv_reservedSMEM_offset_0_alias:
	.zero		0
	.zero		64


//--------------------- .nv.global                --------------------------
	.section	.nv.global,"aw",@nobits
	.align	16
.nv.global:
	.type		globalA,@object
	.size		globalA,(globalX - globalA)
globalA:
	.zero		1600
	.type		globalX,@object
	.size		globalX,(globalV - globalX)
globalX:
	.zero		1600
	.type		globalV,@object
	.size		globalV,(.L_1 - globalV)
globalV:
	.zero		1600
.L_1:


//--------------------- .nv.constant0._Z16calculate_forcesP6float4S0_ --------------------------
	.section	.nv.constant0._Z16calculate_forcesP6float4S0_,"a",@progbits
	.sectionflags	@""
	.align	4
.nv.constant0._Z16calculate_forcesP6float4S0_:
	.zero		912


//--------------------- SYMBOLS --------------------------

	.type		.nv.reservedSmem.offset0,@object
	.size		.nv.reservedSmem.offset0,0x4
